//
// Generated by NVIDIA NVVM Compiler
//
// Compiler Build ID: CL-36424714
// Cuda compilation tools, release 13.0, V13.0.88
// Based on NVVM 20.0.0
//

.version 9.0
.target sm_100
.address_size 64

	// .globl	_Z20counting_sort_kernelv

.visible .entry _Z20counting_sort_kernelv()
{


	ret;

}


// ===== COMPILED SASS (sm_100) =====

	.target	sm_100

	.elftype	@"ET_EXEC"


//--------------------- .note.nv.tkinfo           --------------------------
	.section	.note.nv.tkinfo,"",@"SHT_NOTE"
	.sectionflags	@"SHF_NOTE_NV_TKINFO"
	.tkinfo
        /*0018*/ 	.word	0x00000002
        /*0030*/ 	.string	""
        /*0030*/ 	.string	"ptxas"
        /*0030*/ 	.string	"Cuda compilation tools, release 13.0, V13.0.88"
        /*0030*/ 	.string	"Build cuda_13.0.r13.0/compiler.36424714_0"
        /*0030*/ 	.string	"-arch sm_100 -m 64 "



//--------------------- .note.nv.cuinfo           --------------------------
	.section	.note.nv.cuinfo,"",@"SHT_NOTE"
	.sectionflags	@"SHF_NOTE_NV_CUINFO"
        /*0018*/ 	.short	0x0002
        /*001a*/ 	.short	0x0064
        /*001c*/ 	.short	0x0082
	.zero		2


//--------------------- .nv.info                  --------------------------
	.section	.nv.info,"",@"SHT_CUDA_INFO"
	.align	4


	//----- nvinfo : EIATTR_REGCOUNT
	.align		4
        /*0000*/ 	.byte	0x04, 0x2f
        /*0002*/ 	.short	(.L_1 - .L_0)
	.align		4
.L_0:
        /*0004*/ 	.word	index@(_Z20counting_sort_kernelv)
        /*0008*/ 	.word	0x00000004


	//----- nvinfo : EIATTR_FRAME_SIZE
	.align		4
.L_1:
        /*000c*/ 	.byte	0x04, 0x11
        /*000e*/ 	.short	(.L_3 - .L_2)
	.align		4
.L_2:
        /*0010*/ 	.word	index@(_Z20counting_sort_kernelv)
        /*0014*/ 	.word	0x00000000


	//----- nvinfo : EIATTR_MIN_STACK_SIZE
	.align		4
.L_3:
        /*0018*/ 	.byte	0x04, 0x12
        /*001a*/ 	.short	(.L_5 - .L_4)
	.align		4
.L_4:
        /*001c*/ 	.word	index@(_Z20counting_sort_kernelv)
        /*0020*/ 	.word	0x00000000
.L_5:


//--------------------- .nv.compat                --------------------------
	.section	.nv.compat,"",@"SHT_CUDA_COMPAT_INFO"
	.align	4
        /*0000*/ 	.byte	0x02, 0x09, 0x00, 0x00, 0x02, 0x02, 0x01, 0x00, 0x02, 0x05, 0x05, 0x00, 0x03, 0x07, 0x01, 0x01
        /*0010*/ 	.byte	0x02, 0x03, 0x00, 0x00, 0x02, 0x06, 0x01, 0x00, 0x04, 0x0b, 0x08, 0x00, 0x09, 0x00, 0x00, 0x00
        /*0020*/ 	.byte	0x00, 0x00, 0x00, 0x00


//--------------------- .nv.info._Z20counting_sort_kernelv --------------------------
	.section	.nv.info._Z20counting_sort_kernelv,"",@"SHT_CUDA_INFO"
	.sectionflags	@""
	.align	4


	//----- nvinfo : EIATTR_CUDA_API_VERSION
	.align		4
        /*0000*/ 	.byte	0x04, 0x37
        /*0002*/ 	.short	(.L_7 - .L_6)
.L_6:
        /*0004*/ 	.word	0x00000082


	//----- nvinfo : EIATTR_SPARSE_MMA_MASK
	.align		4
.L_7:
        /*0008*/ 	.byte	0x03, 0x50
        /*000a*/ 	.short	0x0000


	//----- nvinfo : EIATTR_MAXREG_COUNT
	.align		4
        /*000c*/ 	.byte	0x03, 0x1b
        /*000e*/ 	.short	0x00ff


	//----- nvinfo : EIATTR_MERCURY_ISA_VERSION
	.align		4
        /*0010*/ 	.byte	0x03, 0x5f
        /*0012*/ 	.short	0x0101


	//----- nvinfo : EIATTR_VRC_CTA_INIT_COUNT
	.align		4
        /*0014*/ 	.byte	0x02, 0x4a
	.zero		1
	.zero		1


	//----- nvinfo : EIATTR_EXIT_INSTR_OFFSETS
	.align		4
        /*0018*/ 	.byte	0x04, 0x1c
        /*001a*/ 	.short	(.L_9 - .L_8)


	//   ....[0]....
.L_8:
        /*001c*/ 	.word	0x00000010


	//----- nvinfo : EIATTR_SW_WAR
	.align		4
.L_9:
        /*0020*/ 	.byte	0x04, 0x36
        /*0022*/ 	.short	(.L_11 - .L_10)
.L_10:
        /*0024*/ 	.word	0x00000008
.L_11:


//--------------------- .nv.callgraph             --------------------------
	.section	.nv.callgraph,"",@"SHT_CUDA_CALLGRAPH"
	.align	4
	.sectionentsize	8
	.align		4
        /*0000*/ 	.word	0x00000000
	.align		4
        /*0004*/ 	.word	0xffffffff
	.align		4
        /*0008*/ 	.word	0x00000000
	.align		4
        /*000c*/ 	.word	0xfffffffe
	.align		4
        /*0010*/ 	.word	0x00000000
	.align		4
        /*0014*/ 	.word	0xfffffffd
	.align		4
        /*0018*/ 	.word	0x00000000
	.align		4
        /*001c*/ 	.word	0xfffffffc


//--------------------- .text._Z20counting_sort_kernelv --------------------------
	.section	.text._Z20counting_sort_kernelv,"ax",@progbits
	.align	128
        .global         _Z20counting_sort_kernelv
        .type           _Z20counting_sort_kernelv,@function
        .size           _Z20counting_sort_kernelv,(.L_x_1 - _Z20counting_sort_kernelv)
        .other          _Z20counting_sort_kernelv,@"STO_CUDA_ENTRY STV_DEFAULT"
_Z20counting_sort_kernelv:
.text._Z20counting_sort_kernelv:
[----:B------:R-:W-:Y:S01]  /*0000*/  LDC R1, c[0x0][0x37c] ;  /* 0x0000df00ff017b82 */ /* 0x000fe20000000800 */
[----:B------:R-:W-:Y:S05]  /*0010*/  EXIT ;  /* 0x000000000000794d */ /* 0x000fea0003800000 */
.L_x_0:
[----:B------:R-:W-:-:S00]  /*0020*/  BRA `(.L_x_0) ;  /* 0xfffffffc00fc7947 */ /* 0x000fc0000383ffff */
[----:B------:R-:W-:-:S00]  /*0030*/  NOP ;  /* 0x0000000000007918 */ /* 0x000fc00000000000 */
        /* <DEDUP_REMOVED lines=12> */
.L_x_1:


//--------------------- .nv.shared.reserved.0     --------------------------
	.section	.nv.shared.reserved.0,"aw",@nobits
	.weak		__nv_reservedSMEM_offset_0_alias
	.size		__nv_reservedSMEM_offset_0_alias, 0, 64
	.other		__nv_reservedSMEM_offset_0_alias,@"STO_CUDA_RESERVED_SHARED STV_DEFAULT"
__nv_reservedSMEM_offset_0_alias:
	.zero		0
	.zero		64


//--------------------- .nv.constant0._Z20counting_sort_kernelv --------------------------
	.section	.nv.constant0._Z20counting_sort_kernelv,"a",@progbits
	.sectionflags	@""
	.align	4
.nv.constant0._Z20counting_sort_kernelv:
	.zero		896


//--------------------- SYMBOLS --------------------------

	.type		.nv.reservedSmem.offset0,@object
	.size		.nv.reservedSmem.offset0,0x4
